//
// Generated by NVIDIA NVVM Compiler
//
// Compiler Build ID: CL-36424714
// Cuda compilation tools, release 13.0, V13.0.88
// Based on NVVM 20.0.0
//

.version 9.0
.target sm_100
.address_size 64

	// .globl	_Z12square_arrayPdi

.visible .entry _Z12square_arrayPdi(
	.param .u64 .ptr .align 1 _Z12square_arrayPdi_param_0,
	.param .u32 _Z12square_arrayPdi_param_1
)
{
	.reg .pred 	%p<2>;
	.reg .b32 	%r<5>;
	.reg .b64 	%rd<5>;
	.reg .b64 	%fd<3>;

	ld.param.u64 	%rd1, [_Z12square_arrayPdi_param_0];
	ld.param.u32 	%r2, [_Z12square_arrayPdi_param_1];
	mov.u32 	%r3, %ctaid.x;
	mov.u32 	%r4, %tid.x;
	add.s32 	%r1, %r3, %r4;
	setp.ge.s32 	%p1, %r1, %r2;
	@%p1 bra 	$L__BB0_2;
	cvta.to.global.u64 	%rd2, %rd1;
	mul.wide.s32 	%rd3, %r1, 8;
	add.s64 	%rd4, %rd2, %rd3;
	ld.global.f64 	%fd1, [%rd4];
	mul.f64 	%fd2, %fd1, %fd1;
	st.global.f64 	[%rd4], %fd2;
$L__BB0_2:
	ret;

}


// ===== COMPILED SASS (sm_100) =====

	.target	sm_100

	.elftype	@"ET_EXEC"


//--------------------- .note.nv.tkinfo           --------------------------
	.section	.note.nv.tkinfo,"",@"SHT_NOTE"
	.sectionflags	@"SHF_NOTE_NV_TKINFO"
	.tkinfo
        /*0018*/ 	.word	0x00000002
        /*0030*/ 	.string	""
        /*0030*/ 	.string	"ptxas"
        /*0030*/ 	.string	"Cuda compilation tools, release 13.0, V13.0.88"
        /*0030*/ 	.string	"Build cuda_13.0.r13.0/compiler.36424714_0"
        /*0030*/ 	.string	"-arch sm_100 -m 64 "



//--------------------- .note.nv.cuinfo           --------------------------
	.section	.note.nv.cuinfo,"",@"SHT_NOTE"
	.sectionflags	@"SHF_NOTE_NV_CUINFO"
        /*0018*/ 	.short	0x0002
        /*001a*/ 	.short	0x0064
        /*001c*/ 	.short	0x0082
	.zero		2


//--------------------- .nv.info                  --------------------------
	.section	.nv.info,"",@"SHT_CUDA_INFO"
	.align	4


	//----- nvinfo : EIATTR_REGCOUNT
	.align		4
        /*0000*/ 	.byte	0x04, 0x2f
        /*0002*/ 	.short	(.L_1 - .L_0)
	.align		4
.L_0:
        /*0004*/ 	.word	index@(_Z12square_arrayPdi)
        /*0008*/ 	.word	0x00000008


	//----- nvinfo : EIATTR_FRAME_SIZE
	.align		4
.L_1:
        /*000c*/ 	.byte	0x04, 0x11
        /*000e*/ 	.short	(.L_3 - .L_2)
	.align		4
.L_2:
        /*0010*/ 	.word	index@(_Z12square_arrayPdi)
        /*0014*/ 	.word	0x00000000


	//----- nvinfo : EIATTR_MIN_STACK_SIZE
	.align		4
.L_3:
        /*0018*/ 	.byte	0x04, 0x12
        /*001a*/ 	.short	(.L_5 - .L_4)
	.align		4
.L_4:
        /*001c*/ 	.word	index@(_Z12square_arrayPdi)
        /*0020*/ 	.word	0x00000000
.L_5:


//--------------------- .nv.compat                --------------------------
	.section	.nv.compat,"",@"SHT_CUDA_COMPAT_INFO"
	.align	4
        /*0000*/ 	.byte	0x02, 0x09, 0x00, 0x00, 0x02, 0x02, 0x01, 0x00, 0x02, 0x05, 0x05, 0x00, 0x03, 0x07, 0x01, 0x01
        /*0010*/ 	.byte	0x02, 0x03, 0x00, 0x00, 0x02, 0x06, 0x01, 0x00, 0x04, 0x0b, 0x08, 0x00, 0x01, 0x00, 0x00, 0x00
        /*0020*/ 	.byte	0x00, 0x00, 0x00, 0x00


//--------------------- .nv.info._Z12square_arrayPdi --------------------------
	.section	.nv.info._Z12square_arrayPdi,"",@"SHT_CUDA_INFO"
	.sectionflags	@""
	.align	4


	//----- nvinfo : EIATTR_CUDA_API_VERSION
	.align		4
        /*0000*/ 	.byte	0x04, 0x37
        /*0002*/ 	.short	(.L_7 - .L_6)
.L_6:
        /*0004*/ 	.word	0x00000082


	//----- nvinfo : EIATTR_KPARAM_INFO
	.align		4
.L_7:
        /*0008*/ 	.byte	0x04, 0x17
        /*000a*/ 	.short	(.L_9 - .L_8)
.L_8:
        /*000c*/ 	.word	0x00000000
        /*0010*/ 	.short	0x0001
        /*0012*/ 	.short	0x0008
        /*0014*/ 	.byte	0x00, 0xf0, 0x11, 0x00


	//----- nvinfo : EIATTR_KPARAM_INFO
	.align		4
.L_9:
        /*0018*/ 	.byte	0x04, 0x17
        /*001a*/ 	.short	(.L_11 - .L_10)
.L_10:
        /*001c*/ 	.word	0x00000000
        /*0020*/ 	.short	0x0000
        /*0022*/ 	.short	0x0000
        /*0024*/ 	.byte	0x00, 0xf5, 0x21, 0x00


	//----- nvinfo : EIATTR_SPARSE_MMA_MASK
	.align		4
.L_11:
        /*0028*/ 	.byte	0x03, 0x50
        /*002a*/ 	.short	0x0000


	//----- nvinfo : EIATTR_MAXREG_COUNT
	.align		4
        /*002c*/ 	.byte	0x03, 0x1b
        /*002e*/ 	.short	0x00ff


	//----- nvinfo : EIATTR_MERCURY_ISA_VERSION
	.align		4
        /*0030*/ 	.byte	0x03, 0x5f
        /*0032*/ 	.short	0x0101


	//----- nvinfo : EIATTR_VRC_CTA_INIT_COUNT
	.align		4
        /*0034*/ 	.byte	0x02, 0x4a
	.zero		1
	.zero		1


	//----- nvinfo : EIATTR_EXIT_INSTR_OFFSETS
	.align		4
        /*0038*/ 	.byte	0x04, 0x1c
        /*003a*/ 	.short	(.L_13 - .L_12)


	//   ....[0]....
.L_12:
        /*003c*/ 	.word	0x00000060


	//   ....[1]....
        /*0040*/ 	.word	0x000000d0


	//----- nvinfo : EIATTR_CBANK_PARAM_SIZE
	.align		4
.L_13:
        /*0044*/ 	.byte	0x03, 0x19
        /*0046*/ 	.short	0x000c


	//----- nvinfo : EIATTR_PARAM_CBANK
	.align		4
        /*0048*/ 	.byte	0x04, 0x0a
        /*004a*/ 	.short	(.L_15 - .L_14)
	.align		4
.L_14:
        /*004c*/ 	.word	index@(.nv.constant0._Z12square_arrayPdi)
        /*0050*/ 	.short	0x0380
        /*0052*/ 	.short	0x000c


	//----- nvinfo : EIATTR_SW_WAR
	.align		4
.L_15:
        /*0054*/ 	.byte	0x04, 0x36
        /*0056*/ 	.short	(.L_17 - .L_16)
.L_16:
        /*0058*/ 	.word	0x00000008
.L_17:


//--------------------- .nv.callgraph             --------------------------
	.section	.nv.callgraph,"",@"SHT_CUDA_CALLGRAPH"
	.align	4
	.sectionentsize	8
	.align		4
        /*0000*/ 	.word	0x00000000
	.align		4
        /*0004*/ 	.word	0xffffffff
	.align		4
        /*0008*/ 	.word	0x00000000
	.align		4
        /*000c*/ 	.word	0xfffffffe
	.align		4
        /*0010*/ 	.word	0x00000000
	.align		4
        /*0014*/ 	.word	0xfffffffd
	.align		4
        /*0018*/ 	.word	0x00000000
	.align		4
        /*001c*/ 	.word	0xfffffffc


//--------------------- .text._Z12square_arrayPdi --------------------------
	.section	.text._Z12square_arrayPdi,"ax",@progbits
	.align	128
        .global         _Z12square_arrayPdi
        .type           _Z12square_arrayPdi,@function
        .size           _Z12square_arrayPdi,(.L_x_1 - _Z12square_arrayPdi)
        .other          _Z12square_arrayPdi,@"STO_CUDA_ENTRY STV_DEFAULT"
_Z12square_arrayPdi:
.text._Z12square_arrayPdi:
[----:B------:R-:W-:Y:S01]  /*0000*/  LDC R1, c[0x0][0x37c] ;  /* 0x0000df00ff017b82 */ /* 0x000fe20000000800 */
[----:B------:R-:W0:Y:S07]  /*0010*/  S2R R5, SR_TID.X ;  /* 0x0000000000057919 */ /* 0x000e2e0000002100 */
[----:B------:R-:W0:Y:S01]  /*0020*/  S2UR UR4, SR_CTAID.X ;  /* 0x00000000000479c3 */ /* 0x000e220000002500 */
[----:B------:R-:W1:Y:S01]  /*0030*/  LDCU UR5, c[0x0][0x388] ;  /* 0x00007100ff0577ac */ /* 0x000e620008000800 */
[----:B0-----:R-:W-:-:S04]  /*0040*/  IADD3 R5, PT, PT, R5, UR4, RZ ;  /* 0x0000000405057c10 */ /* 0x001fc8000fffe0ff */
[----:B-1----:R-:W-:-:S13]  /*0050*/  ISETP.GE.AND P0, PT, R5, UR5, PT ;  /* 0x0000000505007c0c */ /* 0x002fda000bf06270 */
[----:B------:R-:W-:Y:S05]  /*0060*/  @P0 EXIT ;  /* 0x000000000000094d */ /* 0x000fea0003800000 */
[----:B------:R-:W0:Y:S01]  /*0070*/  LDC.64 R2, c[0x0][0x380] ;  /* 0x0000e000ff027b82 */ /* 0x000e220000000a00 */
[----:B------:R-:W1:Y:S01]  /*0080*/  LDCU.64 UR4, c[0x0][0x358] ;  /* 0x00006b00ff0477ac */ /* 0x000e620008000a00 */
[----:B0-----:R-:W-:-:S05]  /*0090*/  IMAD.WIDE R2, R5, 0x8, R2 ;  /* 0x0000000805027825 */ /* 0x001fca00078e0202 */
[----:B-1----:R-:W2:Y:S02]  /*00a0*/  LDG.E.64 R4, desc[UR4][R2.64] ;  /* 0x0000000402047981 */ /* 0x002ea4000c1e1b00 */
[----:B--2---:R-:W-:-:S07]  /*00b0*/  DMUL R4, R4, R4 ;  /* 0x0000000404047228 */ /* 0x004fce0000000000 */
[----:B------:R-:W-:Y:S01]  /*00c0*/  STG.E.64 desc[UR4][R2.64], R4 ;  /* 0x0000000402007986 */ /* 0x000fe2000c101b04 */
[----:B------:R-:W-:Y:S05]  /*00d0*/  EXIT ;  /* 0x000000000000794d */ /* 0x000fea0003800000 */
.L_x_0:
[----:B------:R-:W-:-:S00]  /*00e0*/  BRA `(.L_x_0) ;  /* 0xfffffffc00fc7947 */ /* 0x000fc0000383ffff */
[----:B------:R-:W-:-:S00]  /*00f0*/  NOP ;  /* 0x0000000000007918 */ /* 0x000fc00000000000 */
        /* <DEDUP_REMOVED lines=8> */
.L_x_1:


//--------------------- .nv.shared.reserved.0     --------------------------
	.section	.nv.shared.reserved.0,"aw",@nobits
	.weak		__nv_reservedSMEM_offset_0_alias
	.size		__nv_reservedSMEM_offset_0_alias, 0, 64
	.other		__nv_reservedSMEM_offset_0_alias,@"STO_CUDA_RESERVED_SHARED STV_DEFAULT"
__nv_reservedSMEM_offset_0_alias:
	.zero		0
	.zero		64


//--------------------- .nv.constant0._Z12square_arrayPdi --------------------------
	.section	.nv.constant0._Z12square_arrayPdi,"a",@progbits
	.sectionflags	@""
	.align	4
.nv.constant0._Z12square_arrayPdi:
	.zero		908


//--------------------- SYMBOLS --------------------------

	.type		.nv.reservedSmem.offset0,@object
	.size		.nv.reservedSmem.offset0,0x4
